	.headerflags	@"EF_CUDA_TEXMODE_UNIFIED EF_CUDA_64BIT_ADDRESS EF_CUDA_ACCELERATORS EF_CUDA_SM90 EF_CUDA_VIRTUAL_SM(EF_CUDA_SM90)"
	.elftype	@"ET_EXEC"


//--------------------- .nv.info                  --------------------------
	.section	.nv.info,"",@"SHT_CUDA_INFO"
	.align	4


	//----- nvinfo : EIATTR_REGCOUNT
	.align		4
        /*0000*/ 	.byte	0x04, 0x2f
        /*0002*/ 	.short	(.L_2 - .L_1)
	.align		4
.L_1:
        /*0004*/ 	.word	index@(triton_poi_fused_leaky_relu_native_group_norm_1)
        /*0008*/ 	.word	0x00000012


	//----- nvinfo : EIATTR_MIN_STACK_SIZE
	.align		4
.L_2:
        /*000c*/ 	.byte	0x04, 0x12
        /*000e*/ 	.short	(.L_4 - .L_3)
	.align		4
.L_3:
        /*0010*/ 	.word	index@(triton_poi_fused_leaky_relu_native_group_norm_1)
        /*0014*/ 	.word	0x00000000


	//----- nvinfo : EIATTR_FRAME_SIZE
	.align		4
.L_4:
        /*0018*/ 	.byte	0x04, 0x11
        /*001a*/ 	.short	(.L_6 - .L_5)
	.align		4
.L_5:
        /*001c*/ 	.word	index@(triton_poi_fused_leaky_relu_native_group_norm_1)
        /*0020*/ 	.word	0x00000000


	//----- nvinfo : EIATTR_MIN_STACK_SIZE
	.align		4
.L_6:
        /*0024*/ 	.byte	0x04, 0x12
        /*0026*/ 	.short	(.L_8 - .L_7)
	.align		4
.L_7:
        /*0028*/ 	.word	index@(triton_poi_fused_leaky_relu_native_group_norm_1)
        /*002c*/ 	.word	0x00000000
.L_8:


//--------------------- .nv.info.triton_poi_fused_leaky_relu_native_group_norm_1 --------------------------
	.section	.nv.info.triton_poi_fused_leaky_relu_native_group_norm_1,"",@"SHT_CUDA_INFO"
	.sectionflags	@""
	.align	4


	//----- nvinfo : EIATTR_CUDA_API_VERSION
	.align		4
        /*0000*/ 	.byte	0x04, 0x37
        /*0002*/ 	.short	(.L_10 - .L_9)
.L_9:
        /*0004*/ 	.word	0x0000007c


	//----- nvinfo : EIATTR_KPARAM_INFO
	.align		4
.L_10:
        /*0008*/ 	.byte	0x04, 0x17
        /*000a*/ 	.short	(.L_12 - .L_11)
.L_11:
        /*000c*/ 	.word	0x00000000
        /*0010*/ 	.short	0x0006
        /*0012*/ 	.short	0x0030
        /*0014*/ 	.byte	0x00, 0xf0, 0x11, 0x00


	//----- nvinfo : EIATTR_KPARAM_INFO
	.align		4
.L_12:
        /*0018*/ 	.byte	0x04, 0x17
        /*001a*/ 	.short	(.L_14 - .L_13)
.L_13:
        /*001c*/ 	.word	0x00000000
        /*0020*/ 	.short	0x0005
        /*0022*/ 	.short	0x0028
        /*0024*/ 	.byte	0x00, 0xf4, 0x21, 0x00


	//----- nvinfo : EIATTR_KPARAM_INFO
	.align		4
.L_14:
        /*0028*/ 	.byte	0x04, 0x17
        /*002a*/ 	.short	(.L_16 - .L_15)
.L_15:
        /*002c*/ 	.word	0x00000000
        /*0030*/ 	.short	0x0004
        /*0032*/ 	.short	0x0020
        /*0034*/ 	.byte	0x00, 0xf4, 0x21, 0x00


	//----- nvinfo : EIATTR_KPARAM_INFO
	.align		4
.L_16:
        /*0038*/ 	.byte	0x04, 0x17
        /*003a*/ 	.short	(.L_18 - .L_17)
.L_17:
        /*003c*/ 	.word	0x00000000
        /*0040*/ 	.short	0x0003
        /*0042*/ 	.short	0x0018
        /*0044*/ 	.byte	0x00, 0xf4, 0x21, 0x00


	//----- nvinfo : EIATTR_KPARAM_INFO
	.align		4
.L_18:
        /*0048*/ 	.byte	0x04, 0x17
        /*004a*/ 	.short	(.L_20 - .L_19)
.L_19:
        /*004c*/ 	.word	0x00000000
        /*0050*/ 	.short	0x0002
        /*0052*/ 	.short	0x0010
        /*0054*/ 	.byte	0x00, 0xf4, 0x21, 0x00


	//----- nvinfo : EIATTR_KPARAM_INFO
	.align		4
.L_20:
        /*0058*/ 	.byte	0x04, 0x17
        /*005a*/ 	.short	(.L_22 - .L_21)
.L_21:
        /*005c*/ 	.word	0x00000000
        /*0060*/ 	.short	0x0001
        /*0062*/ 	.short	0x0008
        /*0064*/ 	.byte	0x00, 0xf4, 0x21, 0x00


	//----- nvinfo : EIATTR_KPARAM_INFO
	.align		4
.L_22:
        /*0068*/ 	.byte	0x04, 0x17
        /*006a*/ 	.short	(.L_24 - .L_23)
.L_23:
        /*006c*/ 	.word	0x00000000
        /*0070*/ 	.short	0x0000
        /*0072*/ 	.short	0x0000
        /*0074*/ 	.byte	0x00, 0xf4, 0x21, 0x00


	//----- nvinfo : EIATTR_SPARSE_MMA_MASK
	.align		4
.L_24:
        /*0078*/ 	.byte	0x03, 0x50
        /*007a*/ 	.short	0x0000


	//----- nvinfo : EIATTR_MAXREG_COUNT
	.align		4
        /*007c*/ 	.byte	0x03, 0x1b
        /*007e*/ 	.short	0x00ff


	//----- nvinfo : EIATTR_EXIT_INSTR_OFFSETS
	.align		4
        /*0080*/ 	.byte	0x04, 0x1c
        /*0082*/ 	.short	(.L_26 - .L_25)


	//   ....[0]....
.L_25:
        /*0084*/ 	.word	0x000002f0


	//----- nvinfo : EIATTR_REQNTID
	.align		4
.L_26:
        /*0088*/ 	.byte	0x04, 0x10
        /*008a*/ 	.short	(.L_28 - .L_27)
.L_27:
        /*008c*/ 	.word	0x00000100
        /*0090*/ 	.word	0x00000001
        /*0094*/ 	.word	0x00000001


	//----- nvinfo : EIATTR_CBANK_PARAM_SIZE
	.align		4
.L_28:
        /*0098*/ 	.byte	0x03, 0x19
        /*009a*/ 	.short	0x0034


	//----- nvinfo : EIATTR_PARAM_CBANK
	.align		4
        /*009c*/ 	.byte	0x04, 0x0a
        /*009e*/ 	.short	(.L_30 - .L_29)
	.align		4
.L_29:
        /*00a0*/ 	.word	index@(.nv.constant0.triton_poi_fused_leaky_relu_native_group_norm_1)
        /*00a4*/ 	.short	0x0210
        /*00a6*/ 	.short	0x0034


	//----- nvinfo : EIATTR_SW_WAR
	.align		4
.L_30:
        /*00a8*/ 	.byte	0x04, 0x36
        /*00aa*/ 	.short	(.L_32 - .L_31)
.L_31:
        /*00ac*/ 	.word	0x00000008
.L_32:


//--------------------- .nv.callgraph             --------------------------
	.section	.nv.callgraph,"",@"SHT_CUDA_CALLGRAPH"
	.align	4
	.sectionentsize	8
	.align		4
        /*0000*/ 	.word	0x00000000
	.align		4
        /*0004*/ 	.word	0xffffffff
	.align		4
        /*0008*/ 	.word	0x00000000
	.align		4
        /*000c*/ 	.word	0xfffffffe
	.align		4
        /*0010*/ 	.word	0x00000000
	.align		4
        /*0014*/ 	.word	0xfffffffd
	.align		4
        /*0018*/ 	.word	0x00000000
	.align		4
        /*001c*/ 	.word	0xfffffffc


//--------------------- .nv.constant4             --------------------------
	.section	.nv.constant4,"a",@progbits
	.align	8
	.align		8
.nv.constant4:
        /*0000*/ 	.dword	_$_str


//--------------------- .text.triton_poi_fused_leaky_relu_native_group_norm_1 --------------------------
	.section	.text.triton_poi_fused_leaky_relu_native_group_norm_1,"ax",@progbits
	.align	128
        .global         triton_poi_fused_leaky_relu_native_group_norm_1
        .type           triton_poi_fused_leaky_relu_native_group_norm_1,@function
        .size           triton_poi_fused_leaky_relu_native_group_norm_1,(.L_x_1 - triton_poi_fused_leaky_relu_native_group_norm_1)
        .other          triton_poi_fused_leaky_relu_native_group_norm_1,@"STO_CUDA_ENTRY STV_DEFAULT"
triton_poi_fused_leaky_relu_native_group_norm_1:
.text.triton_poi_fused_leaky_relu_native_group_norm_1:
[----:B------:R-:W-:Y:S01]  /*0000*/  LDC R1, c[0x0][0x28] ;  /* 0x00000a00ff017b82 */ /* 0x000fe20000000800 */
[----:B------:R-:W1:Y:S07]  /*0010*/  S2R R0, SR_TID.X ;  /* 0x0000000000007919 */ /* 0x000e6e0000002100 */
[----:B------:R-:W2:Y:S01]  /*0020*/  LDC.64 R8, c[0x0][0x228] ;  /* 0x00008a00ff087b82 */ /* 0x000ea20000000a00 */
[----:B------:R-:W-:Y:S01]  /*0030*/  ULDC.64 UR4, c[0x0][0x208] ;  /* 0x0000820000047ab9 */ /* 0x000fe20000000a00 */
[----:B------:R-:W3:Y:S06]  /*0040*/  S2R R3, SR_CTAID.X ;  /* 0x0000000000037919 */ /* 0x000eec0000002500 */
[----:B------:R-:W4:Y:S08]  /*0050*/  LDC.64 R10, c[0x0][0x220] ;  /* 0x00008800ff0a7b82 */ /* 0x000f300000000a00 */
[----:B------:R-:W5:Y:S08]  /*0060*/  LDC.64 R6, c[0x0][0x218] ;  /* 0x00008600ff067b82 */ /* 0x000f700000000a00 */
[----:B------:R-:W5:Y:S01]  /*0070*/  LDC.64 R4, c[0x0][0x230] ;  /* 0x00008c00ff047b82 */ /* 0x000f620000000a00 */
[----:B-1----:R-:W-:-:S02]  /*0080*/  SHF.L.U32 R0, R0, 0x1, RZ ;  /* 0x0000000100007819 */ /* 0x002fc400000006ff */
[----:B---3--:R-:W-:Y:S02]  /*0090*/  SHF.R.S32.HI R13, RZ, 0x16, R3 ;  /* 0x00000016ff0d7819 */ /* 0x008fe40000011403 */
[----:B------:R-:W-:Y:S02]  /*00a0*/  LOP3.LUT R0, R0, 0x1fe, RZ, 0xc0, !PT ;  /* 0x000001fe00007812 */ /* 0x000fe400078ec0ff */
[----:B------:R-:W-:Y:S02]  /*00b0*/  SGXT R13, R13, 0x1 ;  /* 0x000000010d0d781a */ /* 0x000fe40000000200 */
[----:B------:R-:W-:-:S04]  /*00c0*/  LEA R0, R3, R0, 0x9 ;  /* 0x0000000003007211 */ /* 0x000fc800078e48ff */
[CC--:B------:R-:W-:Y:S02]  /*00d0*/  LEA.HI R2, R13.reuse, R0.reuse, RZ, 0xc ;  /* 0x000000000d027211 */ /* 0x0c0fe400078f60ff */
[----:B------:R-:W-:Y:S02]  /*00e0*/  LEA.HI R13, R13, R0, RZ, 0xa ;  /* 0x000000000d0d7211 */ /* 0x000fe400078f50ff */
[----:B------:R-:W-:Y:S02]  /*00f0*/  SHF.R.S32.HI R15, RZ, 0xc, R2 ;  /* 0x0000000cff0f7819 */ /* 0x000fe40000011402 */
[----:B------:R-:W1:Y:S03]  /*0100*/  LDC.64 R2, c[0x0][0x238] ;  /* 0x00008e00ff027b82 */ /* 0x000e660000000a00 */
[----:B--2---:R-:W-:Y:S01]  /*0110*/  IMAD.WIDE R8, R15, 0x4, R8 ;  /* 0x000000040f087825 */ /* 0x004fe200078e0208 */
[----:B------:R-:W-:-:S05]  /*0120*/  SHF.R.S32.HI R13, RZ, 0xa, R13 ;  /* 0x0000000aff0d7819 */ /* 0x000fca000001140d */
[----:B------:R2:W3:Y:S01]  /*0130*/  LDG.E.EL R8, desc[UR4][R8.64] ;  /* 0x0000000408087981 */ /* 0x0004e2000c2e1900 */
[----:B------:R-:W-:Y:S01]  /*0140*/  LEA.HI R12, R13, R13, RZ, 0x6 ;  /* 0x0000000d0d0c7211 */ /* 0x000fe200078f30ff */
[----:B----4-:R-:W-:-:S03]  /*0150*/  IMAD.WIDE R10, R15, 0x4, R10 ;  /* 0x000000040f0a7825 */ /* 0x010fc600078e020a */
[----:B------:R-:W-:Y:S01]  /*0160*/  LOP3.LUT R12, R12, 0xffffffc0, RZ, 0xc0, !PT ;  /* 0xffffffc00c0c7812 */ /* 0x000fe200078ec0ff */
[----:B-----5:R-:W-:Y:S02]  /*0170*/  IMAD.WIDE R6, R0, 0x4, R6 ;  /* 0x0000000400067825 */ /* 0x020fe400078e0206 */
[----:B------:R-:W4:Y:S01]  /*0180*/  LDG.E.EL R10, desc[UR4][R10.64] ;  /* 0x000000040a0a7981 */ /* 0x000f22000c2e1900 */
[----:B------:R-:W-:-:S03]  /*0190*/  IADD3 R13, R13, -R12, RZ ;  /* 0x8000000c0d0d7210 */ /* 0x000fc60007ffe0ff */
[----:B------:R-:W4:Y:S02]  /*01a0*/  LDG.E.64 R6, desc[UR4][R6.64] ;  /* 0x0000000406067981 */ /* 0x000f24000c1e1b00 */
[----:B0-----:R-:W-:-:S04]  /*01b0*/  IMAD.WIDE R4, R13, 0x4, R4 ;  /* 0x000000040d047825 */ /* 0x001fc800078e0204 */
[----:B-1----:R-:W-:Y:S02]  /*01c0*/  IMAD.WIDE R2, R13, 0x4, R2 ;  /* 0x000000040d027825 */ /* 0x002fe400078e0202 */
[----:B------:R-:W5:Y:S04]  /*01d0*/  LDG.E.EL R4, desc[UR4][R4.64] ;  /* 0x0000000404047981 */ /* 0x000f68000c2e1900 */
[----:B------:R-:W5:Y:S01]  /*01e0*/  LDG.E.EL R3, desc[UR4][R2.64] ;  /* 0x0000000402037981 */ /* 0x000f62000c2e1900 */
[----:B--2---:R-:W-:-:S10]  /*01f0*/  HFMA2.MMA R9, -RZ, RZ, 0.6875, 0 ;  /* 0x39800000ff097435 */ /* 0x004fd400000001ff */
[----:B---3--:R-:W-:Y:S02]  /*0200*/  FFMA R12, R8, R9, 9.9999997473787516356e-06 ;  /* 0x3727c5ac080c7423 */ /* 0x008fe40000000009 */
[----:B------:R-:W0:Y:S04]  /*0210*/  LDC.64 R8, c[0x0][0x210] ;  /* 0x00008400ff087b82 */ /* 0x000e280000000a00 */
[----:B------:R-:W1:Y:S01]  /*0220*/  MUFU.RSQ R12, R12 ;  /* 0x0000000c000c7308 */ /* 0x000e620000001400 */
[--C-:B----4-:R-:W-:Y:S01]  /*0230*/  FADD R13, R7, -R10.reuse ;  /* 0x8000000a070d7221 */ /* 0x110fe20000000000 */
[----:B------:R-:W-:-:S04]  /*0240*/  FADD R15, R6, -R10 ;  /* 0x8000000a060f7221 */ /* 0x000fc80000000000 */
[C---:B-1----:R-:W-:Y:S01]  /*0250*/  FMUL R15, R12.reuse, R15 ;  /* 0x0000000f0c0f7220 */ /* 0x042fe20000400000 */
[----:B------:R-:W-:-:S03]  /*0260*/  FMUL R6, R12, R13 ;  /* 0x0000000d0c067220 */ /* 0x000fc60000400000 */
[C-C-:B-----5:R-:W-:Y:S01]  /*0270*/  FFMA R10, R4.reuse, R15, R3.reuse ;  /* 0x0000000f040a7223 */ /* 0x160fe20000000003 */
[----:B------:R-:W-:-:S04]  /*0280*/  FFMA R11, R4, R6, R3 ;  /* 0x00000006040b7223 */ /* 0x000fc80000000003 */
[----:B------:R-:W-:Y:S02]  /*0290*/  FSETP.GT.AND P0, PT, R10, RZ, PT ;  /* 0x000000ff0a00720b */ /* 0x000fe40003f04000 */
[----:B------:R-:W-:Y:S01]  /*02a0*/  FSETP.GT.AND P1, PT, R11, RZ, PT ;  /* 0x000000ff0b00720b */ /* 0x000fe20003f24000 */
[----:B0-----:R-:W-:-:S10]  /*02b0*/  IMAD.WIDE R2, R0, 0x4, R8 ;  /* 0x0000000400027825 */ /* 0x001fd400078e0208 */
[----:B------:R-:W-:Y:S02]  /*02c0*/  @!P0 FMUL R10, R10, 0.20000000298023223877 ;  /* 0x3e4ccccd0a0a8820 */ /* 0x000fe40000400000 */
[----:B------:R-:W-:-:S05]  /*02d0*/  @!P1 FMUL R11, R11, 0.20000000298023223877 ;  /* 0x3e4ccccd0b0b9820 */ /* 0x000fca0000400000 */
[----:B------:R-:W-:Y:S01]  /*02e0*/  STG.E.64 desc[UR4][R2.64], R10 ;  /* 0x0000000a02007986 */ /* 0x000fe2000c101b04 */
[----:B------:R-:W-:Y:S05]  /*02f0*/  EXIT ;  /* 0x000000000000794d */ /* 0x000fea0003800000 */
.L_x_0:
[----:B------:R-:W-:-:S00]  /*0300*/  BRA `(.L_x_0) ;  /* 0xfffffffc00fc7947 */ /* 0x000fc0000383ffff */
[----:B------:R-:W-:-:S00]  /*0310*/  NOP ;  /* 0x0000000000007918 */ /* 0x000fc00000000000 */
        /* <DEDUP_REMOVED lines=14> */
.L_x_1:


//--------------------- .nv.global.init           --------------------------
	.section	.nv.global.init,"aw",@progbits
.nv.global.init:
	.type		_$_str,@object
	.size		_$_str,(.L_0 - _$_str)
_$_str:
        /*0000*/ 	.byte	0x5f, 0x5f, 0x43, 0x55, 0x44, 0x41, 0x5f, 0x46, 0x54, 0x5a, 0x00
.L_0:


//--------------------- .nv.constant0.triton_poi_fused_leaky_relu_native_group_norm_1 --------------------------
	.section	.nv.constant0.triton_poi_fused_leaky_relu_native_group_norm_1,"a",@progbits
	.sectionflags	@""
	.align	4
.nv.constant0.triton_poi_fused_leaky_relu_native_group_norm_1:
	.zero		580
